//
// Generated by NVIDIA NVVM Compiler
//
// Compiler Build ID: CL-36424714
// Cuda compilation tools, release 13.0, V13.0.88
// Based on NVVM 20.0.0
//

.version 9.0
.target sm_100
.address_size 64

	// .globl	_Z15sqrt_log_kernelPKfS0_Pfi
.extern .shared .align 16 .b8 shared[];

.visible .entry _Z15sqrt_log_kernelPKfS0_Pfi(
	.param .u64 .ptr .align 1 _Z15sqrt_log_kernelPKfS0_Pfi_param_0,
	.param .u64 .ptr .align 1 _Z15sqrt_log_kernelPKfS0_Pfi_param_1,
	.param .u64 .ptr .align 1 _Z15sqrt_log_kernelPKfS0_Pfi_param_2,
	.param .u32 _Z15sqrt_log_kernelPKfS0_Pfi_param_3
)
{
	.reg .pred 	%p<5>;
	.reg .b32 	%r<10>;
	.reg .b32 	%f<27>;
	.reg .b64 	%rd<11>;

	ld.param.u64 	%rd1, [_Z15sqrt_log_kernelPKfS0_Pfi_param_0];
	ld.param.u64 	%rd2, [_Z15sqrt_log_kernelPKfS0_Pfi_param_1];
	ld.param.u64 	%rd3, [_Z15sqrt_log_kernelPKfS0_Pfi_param_2];
	ld.param.u32 	%r2, [_Z15sqrt_log_kernelPKfS0_Pfi_param_3];
	mov.u32 	%r3, %ctaid.x;
	mov.u32 	%r4, %ntid.x;
	mov.u32 	%r5, %tid.x;
	mad.lo.s32 	%r1, %r3, %r4, %r5;
	setp.ge.s32 	%p1, %r1, %r2;
	@%p1 bra 	$L__BB0_2;
	cvta.to.global.u64 	%rd4, %rd1;
	cvta.to.global.u64 	%rd5, %rd2;
	cvta.to.global.u64 	%rd6, %rd3;
	mul.wide.s32 	%rd7, %r1, 4;
	add.s64 	%rd8, %rd4, %rd7;
	ld.global.f32 	%f1, [%rd8];
	sqrt.rn.f32 	%f2, %f1;
	add.s64 	%rd9, %rd5, %rd7;
	ld.global.f32 	%f3, [%rd9];
	add.f32 	%f4, %f3, 0f358637BD;
	setp.lt.f32 	%p2, %f4, 0f00800000;
	mul.f32 	%f5, %f4, 0f4B000000;
	selp.f32 	%f6, %f5, %f4, %p2;
	selp.f32 	%f7, 0fC1B80000, 0f00000000, %p2;
	mov.b32 	%r6, %f6;
	add.s32 	%r7, %r6, -1059760811;
	and.b32  	%r8, %r7, -8388608;
	sub.s32 	%r9, %r6, %r8;
	mov.b32 	%f8, %r9;
	cvt.rn.f32.s32 	%f9, %r8;
	fma.rn.f32 	%f10, %f9, 0f34000000, %f7;
	add.f32 	%f11, %f8, 0fBF800000;
	fma.rn.f32 	%f12, %f11, 0fBE055027, 0f3E1039F6;
	fma.rn.f32 	%f13, %f12, %f11, 0fBDF8CDCC;
	fma.rn.f32 	%f14, %f13, %f11, 0f3E0F2955;
	fma.rn.f32 	%f15, %f14, %f11, 0fBE2AD8B9;
	fma.rn.f32 	%f16, %f15, %f11, 0f3E4CED0B;
	fma.rn.f32 	%f17, %f16, %f11, 0fBE7FFF22;
	fma.rn.f32 	%f18, %f17, %f11, 0f3EAAAA78;
	fma.rn.f32 	%f19, %f18, %f11, 0fBF000000;
	mul.f32 	%f20, %f11, %f19;
	fma.rn.f32 	%f21, %f20, %f11, %f11;
	fma.rn.f32 	%f22, %f10, 0f3F317218, %f21;
	setp.gt.u32 	%p3, %r6, 2139095039;
	fma.rn.f32 	%f23, %f6, 0f7F800000, 0f7F800000;
	selp.f32 	%f24, %f23, %f22, %p3;
	setp.eq.f32 	%p4, %f6, 0f00000000;
	selp.f32 	%f25, 0fFF800000, %f24, %p4;
	add.f32 	%f26, %f2, %f25;
	add.s64 	%rd10, %rd6, %rd7;
	st.global.f32 	[%rd10], %f26;
$L__BB0_2:
	ret;

}
	// .globl	_Z22sqrt_log_shared_kernelPKfS0_Pfi
.visible .entry _Z22sqrt_log_shared_kernelPKfS0_Pfi(
	.param .u64 .ptr .align 1 _Z22sqrt_log_shared_kernelPKfS0_Pfi_param_0,
	.param .u64 .ptr .align 1 _Z22sqrt_log_shared_kernelPKfS0_Pfi_param_1,
	.param .u64 .ptr .align 1 _Z22sqrt_log_shared_kernelPKfS0_Pfi_param_2,
	.param .u32 _Z22sqrt_log_shared_kernelPKfS0_Pfi_param_3
)
{
	.reg .pred 	%p<5>;
	.reg .b32 	%r<15>;
	.reg .b32 	%f<29>;
	.reg .b64 	%rd<11>;

	ld.param.u64 	%rd1, [_Z22sqrt_log_shared_kernelPKfS0_Pfi_param_0];
	ld.param.u64 	%rd2, [_Z22sqrt_log_shared_kernelPKfS0_Pfi_param_1];
	ld.param.u64 	%rd3, [_Z22sqrt_log_shared_kernelPKfS0_Pfi_param_2];
	ld.param.u32 	%r4, [_Z22sqrt_log_shared_kernelPKfS0_Pfi_param_3];
	mov.u32 	%r5, %ctaid.x;
	mov.u32 	%r1, %ntid.x;
	mov.u32 	%r2, %tid.x;
	mad.lo.s32 	%r3, %r5, %r1, %r2;
	setp.ge.s32 	%p1, %r3, %r4;
	@%p1 bra 	$L__BB1_2;
	cvta.to.global.u64 	%rd4, %rd1;
	cvta.to.global.u64 	%rd5, %rd2;
	cvta.to.global.u64 	%rd6, %rd3;
	mul.wide.s32 	%rd7, %r3, 4;
	add.s64 	%rd8, %rd4, %rd7;
	ld.global.f32 	%f1, [%rd8];
	shl.b32 	%r6, %r2, 2;
	mov.u32 	%r7, shared;
	add.s32 	%r8, %r7, %r6;
	st.shared.f32 	[%r8], %f1;
	add.s64 	%rd9, %rd5, %rd7;
	ld.global.f32 	%f2, [%rd9];
	shl.b32 	%r9, %r1, 2;
	add.s32 	%r10, %r8, %r9;
	st.shared.f32 	[%r10], %f2;
	bar.sync 	0;
	ld.shared.f32 	%f3, [%r8];
	sqrt.rn.f32 	%f4, %f3;
	ld.shared.f32 	%f5, [%r10];
	add.f32 	%f6, %f5, 0f358637BD;
	setp.lt.f32 	%p2, %f6, 0f00800000;
	mul.f32 	%f7, %f6, 0f4B000000;
	selp.f32 	%f8, %f7, %f6, %p2;
	selp.f32 	%f9, 0fC1B80000, 0f00000000, %p2;
	mov.b32 	%r11, %f8;
	add.s32 	%r12, %r11, -1059760811;
	and.b32  	%r13, %r12, -8388608;
	sub.s32 	%r14, %r11, %r13;
	mov.b32 	%f10, %r14;
	cvt.rn.f32.s32 	%f11, %r13;
	fma.rn.f32 	%f12, %f11, 0f34000000, %f9;
	add.f32 	%f13, %f10, 0fBF800000;
	fma.rn.f32 	%f14, %f13, 0fBE055027, 0f3E1039F6;
	fma.rn.f32 	%f15, %f14, %f13, 0fBDF8CDCC;
	fma.rn.f32 	%f16, %f15, %f13, 0f3E0F2955;
	fma.rn.f32 	%f17, %f16, %f13, 0fBE2AD8B9;
	fma.rn.f32 	%f18, %f17, %f13, 0f3E4CED0B;
	fma.rn.f32 	%f19, %f18, %f13, 0fBE7FFF22;
	fma.rn.f32 	%f20, %f19, %f13, 0f3EAAAA78;
	fma.rn.f32 	%f21, %f20, %f13, 0fBF000000;
	mul.f32 	%f22, %f13, %f21;
	fma.rn.f32 	%f23, %f22, %f13, %f13;
	fma.rn.f32 	%f24, %f12, 0f3F317218, %f23;
	setp.gt.u32 	%p3, %r11, 2139095039;
	fma.rn.f32 	%f25, %f8, 0f7F800000, 0f7F800000;
	selp.f32 	%f26, %f25, %f24, %p3;
	setp.eq.f32 	%p4, %f8, 0f00000000;
	selp.f32 	%f27, 0fFF800000, %f26, %p4;
	add.f32 	%f28, %f4, %f27;
	add.s64 	%rd10, %rd6, %rd7;
	st.global.f32 	[%rd10], %f28;
$L__BB1_2:
	ret;

}
	// .globl	_Z22sqrt_log_float4_kernelPK6float4S1_PS_i
.visible .entry _Z22sqrt_log_float4_kernelPK6float4S1_PS_i(
	.param .u64 .ptr .align 1 _Z22sqrt_log_float4_kernelPK6float4S1_PS_i_param_0,
	.param .u64 .ptr .align 1 _Z22sqrt_log_float4_kernelPK6float4S1_PS_i_param_1,
	.param .u64 .ptr .align 1 _Z22sqrt_log_float4_kernelPK6float4S1_PS_i_param_2,
	.param .u32 _Z22sqrt_log_float4_kernelPK6float4S1_PS_i_param_3
)
{
	.reg .pred 	%p<14>;
	.reg .b32 	%r<22>;
	.reg .b32 	%f<105>;
	.reg .b64 	%rd<11>;

	ld.param.u64 	%rd1, [_Z22sqrt_log_float4_kernelPK6float4S1_PS_i_param_0];
	ld.param.u64 	%rd2, [_Z22sqrt_log_float4_kernelPK6float4S1_PS_i_param_1];
	ld.param.u64 	%rd3, [_Z22sqrt_log_float4_kernelPK6float4S1_PS_i_param_2];
	ld.param.u32 	%r2, [_Z22sqrt_log_float4_kernelPK6float4S1_PS_i_param_3];
	mov.u32 	%r3, %ctaid.x;
	mov.u32 	%r4, %ntid.x;
	mov.u32 	%r5, %tid.x;
	mad.lo.s32 	%r1, %r3, %r4, %r5;
	setp.ge.s32 	%p1, %r1, %r2;
	@%p1 bra 	$L__BB2_2;
	cvta.to.global.u64 	%rd4, %rd1;
	cvta.to.global.u64 	%rd5, %rd2;
	cvta.to.global.u64 	%rd6, %rd3;
	mul.wide.s32 	%rd7, %r1, 16;
	add.s64 	%rd8, %rd4, %rd7;
	ld.global.v4.f32 	{%f1, %f2, %f3, %f4}, [%rd8];
	add.s64 	%rd9, %rd5, %rd7;
	ld.global.v4.f32 	{%f5, %f6, %f7, %f8}, [%rd9];
	sqrt.rn.f32 	%f9, %f1;
	add.f32 	%f10, %f5, 0f358637BD;
	setp.lt.f32 	%p2, %f10, 0f00800000;
	mul.f32 	%f11, %f10, 0f4B000000;
	selp.f32 	%f12, %f11, %f10, %p2;
	selp.f32 	%f13, 0fC1B80000, 0f00000000, %p2;
	mov.b32 	%r6, %f12;
	add.s32 	%r7, %r6, -1059760811;
	and.b32  	%r8, %r7, -8388608;
	sub.s32 	%r9, %r6, %r8;
	mov.b32 	%f14, %r9;
	cvt.rn.f32.s32 	%f15, %r8;
	fma.rn.f32 	%f16, %f15, 0f34000000, %f13;
	add.f32 	%f17, %f14, 0fBF800000;
	fma.rn.f32 	%f18, %f17, 0fBE055027, 0f3E1039F6;
	fma.rn.f32 	%f19, %f18, %f17, 0fBDF8CDCC;
	fma.rn.f32 	%f20, %f19, %f17, 0f3E0F2955;
	fma.rn.f32 	%f21, %f20, %f17, 0fBE2AD8B9;
	fma.rn.f32 	%f22, %f21, %f17, 0f3E4CED0B;
	fma.rn.f32 	%f23, %f22, %f17, 0fBE7FFF22;
	fma.rn.f32 	%f24, %f23, %f17, 0f3EAAAA78;
	fma.rn.f32 	%f25, %f24, %f17, 0fBF000000;
	mul.f32 	%f26, %f17, %f25;
	fma.rn.f32 	%f27, %f26, %f17, %f17;
	fma.rn.f32 	%f28, %f16, 0f3F317218, %f27;
	setp.gt.u32 	%p3, %r6, 2139095039;
	fma.rn.f32 	%f29, %f12, 0f7F800000, 0f7F800000;
	selp.f32 	%f30, %f29, %f28, %p3;
	setp.eq.f32 	%p4, %f12, 0f00000000;
	selp.f32 	%f31, 0fFF800000, %f30, %p4;
	add.f32 	%f32, %f9, %f31;
	sqrt.rn.f32 	%f33, %f2;
	add.f32 	%f34, %f6, 0f358637BD;
	setp.lt.f32 	%p5, %f34, 0f00800000;
	mul.f32 	%f35, %f34, 0f4B000000;
	selp.f32 	%f36, %f35, %f34, %p5;
	selp.f32 	%f37, 0fC1B80000, 0f00000000, %p5;
	mov.b32 	%r10, %f36;
	add.s32 	%r11, %r10, -1059760811;
	and.b32  	%r12, %r11, -8388608;
	sub.s32 	%r13, %r10, %r12;
	mov.b32 	%f38, %r13;
	cvt.rn.f32.s32 	%f39, %r12;
	fma.rn.f32 	%f40, %f39, 0f34000000, %f37;
	add.f32 	%f41, %f38, 0fBF800000;
	fma.rn.f32 	%f42, %f41, 0fBE055027, 0f3E1039F6;
	fma.rn.f32 	%f43, %f42, %f41, 0fBDF8CDCC;
	fma.rn.f32 	%f44, %f43, %f41, 0f3E0F2955;
	fma.rn.f32 	%f45, %f44, %f41, 0fBE2AD8B9;
	fma.rn.f32 	%f46, %f45, %f41, 0f3E4CED0B;
	fma.rn.f32 	%f47, %f46, %f41, 0fBE7FFF22;
	fma.rn.f32 	%f48, %f47, %f41, 0f3EAAAA78;
	fma.rn.f32 	%f49, %f48, %f41, 0fBF000000;
	mul.f32 	%f50, %f41, %f49;
	fma.rn.f32 	%f51, %f50, %f41, %f41;
	fma.rn.f32 	%f52, %f40, 0f3F317218, %f51;
	setp.gt.u32 	%p6, %r10, 2139095039;
	fma.rn.f32 	%f53, %f36, 0f7F800000, 0f7F800000;
	selp.f32 	%f54, %f53, %f52, %p6;
	setp.eq.f32 	%p7, %f36, 0f00000000;
	selp.f32 	%f55, 0fFF800000, %f54, %p7;
	add.f32 	%f56, %f33, %f55;
	sqrt.rn.f32 	%f57, %f3;
	add.f32 	%f58, %f7, 0f358637BD;
	setp.lt.f32 	%p8, %f58, 0f00800000;
	mul.f32 	%f59, %f58, 0f4B000000;
	selp.f32 	%f60, %f59, %f58, %p8;
	selp.f32 	%f61, 0fC1B80000, 0f00000000, %p8;
	mov.b32 	%r14, %f60;
	add.s32 	%r15, %r14, -1059760811;
	and.b32  	%r16, %r15, -8388608;
	sub.s32 	%r17, %r14, %r16;
	mov.b32 	%f62, %r17;
	cvt.rn.f32.s32 	%f63, %r16;
	fma.rn.f32 	%f64, %f63, 0f34000000, %f61;
	add.f32 	%f65, %f62, 0fBF800000;
	fma.rn.f32 	%f66, %f65, 0fBE055027, 0f3E1039F6;
	fma.rn.f32 	%f67, %f66, %f65, 0fBDF8CDCC;
	fma.rn.f32 	%f68, %f67, %f65, 0f3E0F2955;
	fma.rn.f32 	%f69, %f68, %f65, 0fBE2AD8B9;
	fma.rn.f32 	%f70, %f69, %f65, 0f3E4CED0B;
	fma.rn.f32 	%f71, %f70, %f65, 0fBE7FFF22;
	fma.rn.f32 	%f72, %f71, %f65, 0f3EAAAA78;
	fma.rn.f32 	%f73, %f72, %f65, 0fBF000000;
	mul.f32 	%f74, %f65, %f73;
	fma.rn.f32 	%f75, %f74, %f65, %f65;
	fma.rn.f32 	%f76, %f64, 0f3F317218, %f75;
	setp.gt.u32 	%p9, %r14, 2139095039;
	fma.rn.f32 	%f77, %f60, 0f7F800000, 0f7F800000;
	selp.f32 	%f78, %f77, %f76, %p9;
	setp.eq.f32 	%p10, %f60, 0f00000000;
	selp.f32 	%f79, 0fFF800000, %f78, %p10;
	add.f32 	%f80, %f57, %f79;
	sqrt.rn.f32 	%f81, %f4;
	add.f32 	%f82, %f8, 0f358637BD;
	setp.lt.f32 	%p11, %f82, 0f00800000;
	mul.f32 	%f83, %f82, 0f4B000000;
	selp.f32 	%f84, %f83, %f82, %p11;
	selp.f32 	%f85, 0fC1B80000, 0f00000000, %p11;
	mov.b32 	%r18, %f84;
	add.s32 	%r19, %r18, -1059760811;
	and.b32  	%r20, %r19, -8388608;
	sub.s32 	%r21, %r18, %r20;
	mov.b32 	%f86, %r21;
	cvt.rn.f32.s32 	%f87, %r20;
	fma.rn.f32 	%f88, %f87, 0f34000000, %f85;
	add.f32 	%f89, %f86, 0fBF800000;
	fma.rn.f32 	%f90, %f89, 0fBE055027, 0f3E1039F6;
	fma.rn.f32 	%f91, %f90, %f89, 0fBDF8CDCC;
	fma.rn.f32 	%f92, %f91, %f89, 0f3E0F2955;
	fma.rn.f32 	%f93, %f92, %f89, 0fBE2AD8B9;
	fma.rn.f32 	%f94, %f93, %f89, 0f3E4CED0B;
	fma.rn.f32 	%f95, %f94, %f89, 0fBE7FFF22;
	fma.rn.f32 	%f96, %f95, %f89, 0f3EAAAA78;
	fma.rn.f32 	%f97, %f96, %f89, 0fBF000000;
	mul.f32 	%f98, %f89, %f97;
	fma.rn.f32 	%f99, %f98, %f89, %f89;
	fma.rn.f32 	%f100, %f88, 0f3F317218, %f99;
	setp.gt.u32 	%p12, %r18, 2139095039;
	fma.rn.f32 	%f101, %f84, 0f7F800000, 0f7F800000;
	selp.f32 	%f102, %f101, %f100, %p12;
	setp.eq.f32 	%p13, %f84, 0f00000000;
	selp.f32 	%f103, 0fFF800000, %f102, %p13;
	add.f32 	%f104, %f81, %f103;
	add.s64 	%rd10, %rd6, %rd7;
	st.global.v4.f32 	[%rd10], {%f32, %f56, %f80, %f104};
$L__BB2_2:
	ret;

}


// ===== COMPILED SASS (sm_100) =====

	.target	sm_100

	.elftype	@"ET_EXEC"


//--------------------- .note.nv.tkinfo           --------------------------
	.section	.note.nv.tkinfo,"",@"SHT_NOTE"
	.sectionflags	@"SHF_NOTE_NV_TKINFO"
	.tkinfo
        /*0018*/ 	.word	0x00000002
        /*0030*/ 	.string	""
        /*0030*/ 	.string	"ptxas"
        /*0030*/ 	.string	"Cuda compilation tools, release 13.0, V13.0.88"
        /*0030*/ 	.string	"Build cuda_13.0.r13.0/compiler.36424714_0"
        /*0030*/ 	.string	"-arch sm_100 -m 64 "



//--------------------- .note.nv.cuinfo           --------------------------
	.section	.note.nv.cuinfo,"",@"SHT_NOTE"
	.sectionflags	@"SHF_NOTE_NV_CUINFO"
        /*0018*/ 	.short	0x0002
        /*001a*/ 	.short	0x0064
        /*001c*/ 	.short	0x0082
	.zero		2


//--------------------- .nv.info                  --------------------------
	.section	.nv.info,"",@"SHT_CUDA_INFO"
	.align	4


	//----- nvinfo : EIATTR_REGCOUNT
	.align		4
        /*0000*/ 	.byte	0x04, 0x2f
        /*0002*/ 	.short	(.L_1 - .L_0)
	.align		4
.L_0:
        /*0004*/ 	.word	index@(_Z15sqrt_log_kernelPKfS0_Pfi)
        /*0008*/ 	.word	0x0000000d


	//----- nvinfo : EIATTR_FRAME_SIZE
	.align		4
.L_1:
        /*000c*/ 	.byte	0x04, 0x11
        /*000e*/ 	.short	(.L_3 - .L_2)
	.align		4
.L_2:
        /*0010*/ 	.word	index@($__internal_2_$__cuda_sm20_sqrt_rn_f32_slowpath)
        /*0014*/ 	.word	0x00000000


	//----- nvinfo : EIATTR_FRAME_SIZE
	.align		4
.L_3:
        /*0018*/ 	.byte	0x04, 0x11
        /*001a*/ 	.short	(.L_5 - .L_4)
	.align		4
.L_4:
        /*001c*/ 	.word	index@(_Z15sqrt_log_kernelPKfS0_Pfi)
        /*0020*/ 	.word	0x00000000


	//----- nvinfo : EIATTR_REGCOUNT
	.align		4
.L_5:
        /*0024*/ 	.byte	0x04, 0x2f
        /*0026*/ 	.short	(.L_7 - .L_6)
	.align		4
.L_6:
        /*0028*/ 	.word	index@(_Z22sqrt_log_shared_kernelPKfS0_Pfi)
        /*002c*/ 	.word	0x0000000d


	//----- nvinfo : EIATTR_FRAME_SIZE
	.align		4
.L_7:
        /*0030*/ 	.byte	0x04, 0x11
        /*0032*/ 	.short	(.L_9 - .L_8)
	.align		4
.L_8:
        /*0034*/ 	.word	index@($__internal_1_$__cuda_sm20_sqrt_rn_f32_slowpath)
        /*0038*/ 	.word	0x00000000


	//----- nvinfo : EIATTR_FRAME_SIZE
	.align		4
.L_9:
        /*003c*/ 	.byte	0x04, 0x11
        /*003e*/ 	.short	(.L_11 - .L_10)
	.align		4
.L_10:
        /*0040*/ 	.word	index@(_Z22sqrt_log_shared_kernelPKfS0_Pfi)
        /*0044*/ 	.word	0x00000000


	//----- nvinfo : EIATTR_REGCOUNT
	.align		4
.L_11:
        /*0048*/ 	.byte	0x04, 0x2f
        /*004a*/ 	.short	(.L_13 - .L_12)
	.align		4
.L_12:
        /*004c*/ 	.word	index@(_Z22sqrt_log_float4_kernelPK6float4S1_PS_i)
        /*0050*/ 	.word	0x00000012


	//----- nvinfo : EIATTR_FRAME_SIZE
	.align		4
.L_13:
        /*0054*/ 	.byte	0x04, 0x11
        /*0056*/ 	.short	(.L_15 - .L_14)
	.align		4
.L_14:
        /*0058*/ 	.word	index@($__internal_0_$__cuda_sm20_sqrt_rn_f32_slowpath)
        /*005c*/ 	.word	0x00000000


	//----- nvinfo : EIATTR_FRAME_SIZE
	.align		4
.L_15:
        /*0060*/ 	.byte	0x04, 0x11
        /*0062*/ 	.short	(.L_17 - .L_16)
	.align		4
.L_16:
        /*0064*/ 	.word	index@(_Z22sqrt_log_float4_kernelPK6float4S1_PS_i)
        /*0068*/ 	.word	0x00000000


	//----- nvinfo : EIATTR_MIN_STACK_SIZE
	.align		4
.L_17:
        /*006c*/ 	.byte	0x04, 0x12
        /*006e*/ 	.short	(.L_19 - .L_18)
	.align		4
.L_18:
        /*0070*/ 	.word	index@(_Z22sqrt_log_float4_kernelPK6float4S1_PS_i)
        /*0074*/ 	.word	0x00000000


	//----- nvinfo : EIATTR_MIN_STACK_SIZE
	.align		4
.L_19:
        /*0078*/ 	.byte	0x04, 0x12
        /*007a*/ 	.short	(.L_21 - .L_20)
	.align		4
.L_20:
        /*007c*/ 	.word	index@(_Z22sqrt_log_shared_kernelPKfS0_Pfi)
        /*0080*/ 	.word	0x00000000


	//----- nvinfo : EIATTR_MIN_STACK_SIZE
	.align		4
.L_21:
        /*0084*/ 	.byte	0x04, 0x12
        /*0086*/ 	.short	(.L_23 - .L_22)
	.align		4
.L_22:
        /*0088*/ 	.word	index@(_Z15sqrt_log_kernelPKfS0_Pfi)
        /*008c*/ 	.word	0x00000000
.L_23:


//--------------------- .nv.compat                --------------------------
	.section	.nv.compat,"",@"SHT_CUDA_COMPAT_INFO"
	.align	4
        /*0000*/ 	.byte	0x02, 0x09, 0x00, 0x00, 0x02, 0x02, 0x01, 0x00, 0x02, 0x05, 0x05, 0x00, 0x03, 0x07, 0x01, 0x01
        /*0010*/ 	.byte	0x02, 0x03, 0x00, 0x00, 0x02, 0x06, 0x01, 0x00, 0x04, 0x0b, 0x08, 0x00, 0x01, 0x00, 0x00, 0x00
        /*0020*/ 	.byte	0x00, 0x00, 0x00, 0x00


//--------------------- .nv.info._Z22sqrt_log_float4_kernelPK6float4S1_PS_i --------------------------
	.section	.nv.info._Z22sqrt_log_float4_kernelPK6float4S1_PS_i,"",@"SHT_CUDA_INFO"
	.sectionflags	@""
	.align	4


	//----- nvinfo : EIATTR_CUDA_API_VERSION
	.align		4
        /*0000*/ 	.byte	0x04, 0x37
        /*0002*/ 	.short	(.L_25 - .L_24)
.L_24:
        /*0004*/ 	.word	0x00000082


	//----- nvinfo : EIATTR_KPARAM_INFO
	.align		4
.L_25:
        /*0008*/ 	.byte	0x04, 0x17
        /*000a*/ 	.short	(.L_27 - .L_26)
.L_26:
        /*000c*/ 	.word	0x00000000
        /*0010*/ 	.short	0x0003
        /*0012*/ 	.short	0x0018
        /*0014*/ 	.byte	0x00, 0xf0, 0x11, 0x00


	//----- nvinfo : EIATTR_KPARAM_INFO
	.align		4
.L_27:
        /*0018*/ 	.byte	0x04, 0x17
        /*001a*/ 	.short	(.L_29 - .L_28)
.L_28:
        /*001c*/ 	.word	0x00000000
        /*0020*/ 	.short	0x0002
        /*0022*/ 	.short	0x0010
        /*0024*/ 	.byte	0x00, 0xf5, 0x21, 0x00


	//----- nvinfo : EIATTR_KPARAM_INFO
	.align		4
.L_29:
        /*0028*/ 	.byte	0x04, 0x17
        /*002a*/ 	.short	(.L_31 - .L_30)
.L_30:
        /*002c*/ 	.word	0x00000000
        /*0030*/ 	.short	0x0001
        /*0032*/ 	.short	0x0008
        /*0034*/ 	.byte	0x00, 0xf5, 0x21, 0x00


	//----- nvinfo : EIATTR_KPARAM_INFO
	.align		4
.L_31:
        /*0038*/ 	.byte	0x04, 0x17
        /*003a*/ 	.short	(.L_33 - .L_32)
.L_32:
        /*003c*/ 	.word	0x00000000
        /*0040*/ 	.short	0x0000
        /*0042*/ 	.short	0x0000
        /*0044*/ 	.byte	0x00, 0xf5, 0x21, 0x00


	//----- nvinfo : EIATTR_SPARSE_MMA_MASK
	.align		4
.L_33:
        /*0048*/ 	.byte	0x03, 0x50
        /*004a*/ 	.short	0x0000


	//----- nvinfo : EIATTR_MAXREG_COUNT
	.align		4
        /*004c*/ 	.byte	0x03, 0x1b
        /*004e*/ 	.short	0x00ff


	//----- nvinfo : EIATTR_MERCURY_ISA_VERSION
	.align		4
        /*0050*/ 	.byte	0x03, 0x5f
        /*0052*/ 	.short	0x0101


	//----- nvinfo : EIATTR_VRC_CTA_INIT_COUNT
	.align		4
        /*0054*/ 	.byte	0x02, 0x4a
	.zero		1
	.zero		1


	//----- nvinfo : EIATTR_EXIT_INSTR_OFFSETS
	.align		4
        /*0058*/ 	.byte	0x04, 0x1c
        /*005a*/ 	.short	(.L_35 - .L_34)


	//   ....[0]....
.L_34:
        /*005c*/ 	.word	0x00000070


	//   ....[1]....
        /*0060*/ 	.word	0x00000ba0


	//----- nvinfo : EIATTR_CRS_STACK_SIZE
	.align		4
.L_35:
        /*0064*/ 	.byte	0x04, 0x1e
        /*0066*/ 	.short	(.L_37 - .L_36)
.L_36:
        /*0068*/ 	.word	0x00000000


	//----- nvinfo : EIATTR_CBANK_PARAM_SIZE
	.align		4
.L_37:
        /*006c*/ 	.byte	0x03, 0x19
        /*006e*/ 	.short	0x001c


	//----- nvinfo : EIATTR_PARAM_CBANK
	.align		4
        /*0070*/ 	.byte	0x04, 0x0a
        /*0072*/ 	.short	(.L_39 - .L_38)
	.align		4
.L_38:
        /*0074*/ 	.word	index@(.nv.constant0._Z22sqrt_log_float4_kernelPK6float4S1_PS_i)
        /*0078*/ 	.short	0x0380
        /*007a*/ 	.short	0x001c


	//----- nvinfo : EIATTR_SW_WAR
	.align		4
.L_39:
        /*007c*/ 	.byte	0x04, 0x36
        /*007e*/ 	.short	(.L_41 - .L_40)
.L_40:
        /*0080*/ 	.word	0x00000008
.L_41:


//--------------------- .nv.info._Z22sqrt_log_shared_kernelPKfS0_Pfi --------------------------
	.section	.nv.info._Z22sqrt_log_shared_kernelPKfS0_Pfi,"",@"SHT_CUDA_INFO"
	.sectionflags	@""
	.align	4


	//----- nvinfo : EIATTR_CUDA_API_VERSION
	.align		4
        /*0000*/ 	.byte	0x04, 0x37
        /*0002*/ 	.short	(.L_43 - .L_42)
.L_42:
        /*0004*/ 	.word	0x00000082


	//----- nvinfo : EIATTR_KPARAM_INFO
	.align		4
.L_43:
        /*0008*/ 	.byte	0x04, 0x17
        /*000a*/ 	.short	(.L_45 - .L_44)
.L_44:
        /*000c*/ 	.word	0x00000000
        /*0010*/ 	.short	0x0003
        /*0012*/ 	.short	0x0018
        /*0014*/ 	.byte	0x00, 0xf0, 0x11, 0x00


	//----- nvinfo : EIATTR_KPARAM_INFO
	.align		4
.L_45:
        /*0018*/ 	.byte	0x04, 0x17
        /*001a*/ 	.short	(.L_47 - .L_46)
.L_46:
        /*001c*/ 	.word	0x00000000
        /*0020*/ 	.short	0x0002
        /*0022*/ 	.short	0x0010
        /*0024*/ 	.byte	0x00, 0xf5, 0x21, 0x00


	//----- nvinfo : EIATTR_KPARAM_INFO
	.align		4
.L_47:
        /*0028*/ 	.byte	0x04, 0x17
        /*002a*/ 	.short	(.L_49 - .L_48)
.L_48:
        /*002c*/ 	.word	0x00000000
        /*0030*/ 	.short	0x0001
        /*0032*/ 	.short	0x0008
        /*0034*/ 	.byte	0x00, 0xf5, 0x21, 0x00


	//----- nvinfo : EIATTR_KPARAM_INFO
	.align		4
.L_49:
        /*0038*/ 	.byte	0x04, 0x17
        /*003a*/ 	.short	(.L_51 - .L_50)
.L_50:
        /*003c*/ 	.word	0x00000000
        /*0040*/ 	.short	0x0000
        /*0042*/ 	.short	0x0000
        /*0044*/ 	.byte	0x00, 0xf5, 0x21, 0x00


	//----- nvinfo : EIATTR_SPARSE_MMA_MASK
	.align		4
.L_51:
        /*0048*/ 	.byte	0x03, 0x50
        /*004a*/ 	.short	0x0000


	//----- nvinfo : EIATTR_MAXREG_COUNT
	.align		4
        /*004c*/ 	.byte	0x03, 0x1b
        /*004e*/ 	.short	0x00ff


	//----- nvinfo : EIATTR_NUM_BARRIERS
	.align		4
        /*0050*/ 	.byte	0x02, 0x4c
        /*0052*/ 	.byte	0x01
	.zero		1


	//----- nvinfo : EIATTR_MERCURY_ISA_VERSION
	.align		4
        /*0054*/ 	.byte	0x03, 0x5f
        /*0056*/ 	.short	0x0101


	//----- nvinfo : EIATTR_VRC_CTA_INIT_COUNT
	.align		4
        /*0058*/ 	.byte	0x02, 0x4a
	.zero		1
	.zero		1


	//----- nvinfo : EIATTR_EXIT_INSTR_OFFSETS
	.align		4
        /*005c*/ 	.byte	0x04, 0x1c
        /*005e*/ 	.short	(.L_53 - .L_52)


	//   ....[0]....
.L_52:
        /*0060*/ 	.word	0x00000070


	//   ....[1]....
        /*0064*/ 	.word	0x00000460


	//----- nvinfo : EIATTR_CRS_STACK_SIZE
	.align		4
.L_53:
        /*0068*/ 	.byte	0x04, 0x1e
        /*006a*/ 	.short	(.L_55 - .L_54)
.L_54:
        /*006c*/ 	.word	0x00000000


	//----- nvinfo : EIATTR_CBANK_PARAM_SIZE
	.align		4
.L_55:
        /*0070*/ 	.byte	0x03, 0x19
        /*0072*/ 	.short	0x001c


	//----- nvinfo : EIATTR_PARAM_CBANK
	.align		4
        /*0074*/ 	.byte	0x04, 0x0a
        /*0076*/ 	.short	(.L_57 - .L_56)
	.align		4
.L_56:
        /*0078*/ 	.word	index@(.nv.constant0._Z22sqrt_log_shared_kernelPKfS0_Pfi)
        /*007c*/ 	.short	0x0380
        /*007e*/ 	.short	0x001c


	//----- nvinfo : EIATTR_SW_WAR
	.align		4
.L_57:
        /*0080*/ 	.byte	0x04, 0x36
        /*0082*/ 	.short	(.L_59 - .L_58)
.L_58:
        /*0084*/ 	.word	0x00000008
.L_59:


//--------------------- .nv.info._Z15sqrt_log_kernelPKfS0_Pfi --------------------------
	.section	.nv.info._Z15sqrt_log_kernelPKfS0_Pfi,"",@"SHT_CUDA_INFO"
	.sectionflags	@""
	.align	4


	//----- nvinfo : EIATTR_CUDA_API_VERSION
	.align		4
        /*0000*/ 	.byte	0x04, 0x37
        /*0002*/ 	.short	(.L_61 - .L_60)
.L_60:
        /*0004*/ 	.word	0x00000082


	//----- nvinfo : EIATTR_KPARAM_INFO
	.align		4
.L_61:
        /*0008*/ 	.byte	0x04, 0x17
        /*000a*/ 	.short	(.L_63 - .L_62)
.L_62:
        /*000c*/ 	.word	0x00000000
        /*0010*/ 	.short	0x0003
        /*0012*/ 	.short	0x0018
        /*0014*/ 	.byte	0x00, 0xf0, 0x11, 0x00


	//----- nvinfo : EIATTR_KPARAM_INFO
	.align		4
.L_63:
        /*0018*/ 	.byte	0x04, 0x17
        /*001a*/ 	.short	(.L_65 - .L_64)
.L_64:
        /*001c*/ 	.word	0x00000000
        /*0020*/ 	.short	0x0002
        /*0022*/ 	.short	0x0010
        /*0024*/ 	.byte	0x00, 0xf5, 0x21, 0x00


	//----- nvinfo : EIATTR_KPARAM_INFO
	.align		4
.L_65:
        /*0028*/ 	.byte	0x04, 0x17
        /*002a*/ 	.short	(.L_67 - .L_66)
.L_66:
        /*002c*/ 	.word	0x00000000
        /*0030*/ 	.short	0x0001
        /*0032*/ 	.short	0x0008
        /*0034*/ 	.byte	0x00, 0xf5, 0x21, 0x00


	//----- nvinfo : EIATTR_KPARAM_INFO
	.align		4
.L_67:
        /*0038*/ 	.byte	0x04, 0x17
        /*003a*/ 	.short	(.L_69 - .L_68)
.L_68:
        /*003c*/ 	.word	0x00000000
        /*0040*/ 	.short	0x0000
        /*0042*/ 	.short	0x0000
        /*0044*/ 	.byte	0x00, 0xf5, 0x21, 0x00


	//----- nvinfo : EIATTR_SPARSE_MMA_MASK
	.align		4
.L_69:
        /*0048*/ 	.byte	0x03, 0x50
        /*004a*/ 	.short	0x0000


	//----- nvinfo : EIATTR_MAXREG_COUNT
	.align		4
        /*004c*/ 	.byte	0x03, 0x1b
        /*004e*/ 	.short	0x00ff


	//----- nvinfo : EIATTR_MERCURY_ISA_VERSION
	.align		4
        /*0050*/ 	.byte	0x03, 0x5f
        /*0052*/ 	.short	0x0101


	//----- nvinfo : EIATTR_VRC_CTA_INIT_COUNT
	.align		4
        /*0054*/ 	.byte	0x02, 0x4a
	.zero		1
	.zero		1


	//----- nvinfo : EIATTR_EXIT_INSTR_OFFSETS
	.align		4
        /*0058*/ 	.byte	0x04, 0x1c
        /*005a*/ 	.short	(.L_71 - .L_70)


	//   ....[0]....
.L_70:
        /*005c*/ 	.word	0x00000070


	//   ....[1]....
        /*0060*/ 	.word	0x000003c0


	//----- nvinfo : EIATTR_CRS_STACK_SIZE
	.align		4
.L_71:
        /*0064*/ 	.byte	0x04, 0x1e
        /*0066*/ 	.short	(.L_73 - .L_72)
.L_72:
        /*0068*/ 	.word	0x00000000


	//----- nvinfo : EIATTR_CBANK_PARAM_SIZE
	.align		4
.L_73:
        /*006c*/ 	.byte	0x03, 0x19
        /*006e*/ 	.short	0x001c


	//----- nvinfo : EIATTR_PARAM_CBANK
	.align		4
        /*0070*/ 	.byte	0x04, 0x0a
        /*0072*/ 	.short	(.L_75 - .L_74)
	.align		4
.L_74:
        /*0074*/ 	.word	index@(.nv.constant0._Z15sqrt_log_kernelPKfS0_Pfi)
        /*0078*/ 	.short	0x0380
        /*007a*/ 	.short	0x001c


	//----- nvinfo : EIATTR_SW_WAR
	.align		4
.L_75:
        /*007c*/ 	.byte	0x04, 0x36
        /*007e*/ 	.short	(.L_77 - .L_76)
.L_76:
        /*0080*/ 	.word	0x00000008
.L_77:


//--------------------- .nv.callgraph             --------------------------
	.section	.nv.callgraph,"",@"SHT_CUDA_CALLGRAPH"
	.align	4
	.sectionentsize	8
	.align		4
        /*0000*/ 	.word	0x00000000
	.align		4
        /*0004*/ 	.word	0xffffffff
	.align		4
        /*0008*/ 	.word	0x00000000
	.align		4
        /*000c*/ 	.word	0xfffffffe
	.align		4
        /*0010*/ 	.word	0x00000000
	.align		4
        /*0014*/ 	.word	0xfffffffd
	.align		4
        /*0018*/ 	.word	0x00000000
	.align		4
        /*001c*/ 	.word	0xfffffffc


//--------------------- .text._Z22sqrt_log_float4_kernelPK6float4S1_PS_i --------------------------
	.section	.text._Z22sqrt_log_float4_kernelPK6float4S1_PS_i,"ax",@progbits
	.align	128
        .global         _Z22sqrt_log_float4_kernelPK6float4S1_PS_i
        .type           _Z22sqrt_log_float4_kernelPK6float4S1_PS_i,@function
        .size           _Z22sqrt_log_float4_kernelPK6float4S1_PS_i,(.L_x_24 - _Z22sqrt_log_float4_kernelPK6float4S1_PS_i)
        .other          _Z22sqrt_log_float4_kernelPK6float4S1_PS_i,@"STO_CUDA_ENTRY STV_DEFAULT"
_Z22sqrt_log_float4_kernelPK6float4S1_PS_i:
.text._Z22sqrt_log_float4_kernelPK6float4S1_PS_i:
[----:B------:R-:W-:Y:S01]  /*0000*/  LDC R1, c[0x0][0x37c] ;  /* 0x0000df00ff017b82 */ /* 0x000fe20000000800 */
[----:B------:R-:W0:Y:S07]  /*0010*/  S2R R3, SR_TID.X ;  /* 0x0000000000037919 */ /* 0x000e2e0000002100 */
[----:B------:R-:W0:Y:S01]  /*0020*/  S2UR UR4, SR_CTAID.X ;  /* 0x00000000000479c3 */ /* 0x000e220000002500 */
[----:B------:R-:W1:Y:S07]  /*0030*/  LDCU UR5, c[0x0][0x398] ;  /* 0x00007300ff0577ac */ /* 0x000e6e0008000800 */
[----:B------:R-:W0:Y:S02]  /*0040*/  LDC R2, c[0x0][0x360] ;  /* 0x0000d800ff027b82 */ /* 0x000e240000000800 */
[----:B0-----:R-:W-:-:S05]  /*0050*/  IMAD R2, R2, UR4, R3 ;  /* 0x0000000402027c24 */ /* 0x001fca000f8e0203 */
[----:B-1----:R-:W-:-:S13]  /*0060*/  ISETP.GE.AND P0, PT, R2, UR5, PT ;  /* 0x0000000502007c0c */ /* 0x002fda000bf06270 */
[----:B------:R-:W-:Y:S05]  /*0070*/  @P0 EXIT ;  /* 0x000000000000094d */ /* 0x000fea0003800000 */
[----:B------:R-:W0:Y:S01]  /*0080*/  LDC.64 R8, c[0x0][0x380] ;  /* 0x0000e000ff087b82 */ /* 0x000e220000000a00 */
[----:B------:R-:W1:Y:S07]  /*0090*/  LDCU.64 UR4, c[0x0][0x358] ;  /* 0x00006b00ff0477ac */ /* 0x000e6e0008000a00 */
[----:B------:R-:W2:Y:S01]  /*00a0*/  LDC.64 R4, c[0x0][0x388] ;  /* 0x0000e200ff047b82 */ /* 0x000ea20000000a00 */
[----:B0-----:R-:W-:-:S06]  /*00b0*/  IMAD.WIDE R8, R2, 0x10, R8 ;  /* 0x0000001002087825 */ /* 0x001fcc00078e0208 */
[----:B-1----:R-:W3:Y:S01]  /*00c0*/  LDG.E.128 R8, desc[UR4][R8.64] ;  /* 0x0000000408087981 */ /* 0x002ee2000c1e1d00 */
[----:B--2---:R-:W-:-:S06]  /*00d0*/  IMAD.WIDE R4, R2, 0x10, R4 ;  /* 0x0000001002047825 */ /* 0x004fcc00078e0204 */
[----:B------:R-:W5:Y:S01]  /*00e0*/  LDG.E.128 R4, desc[UR4][R4.64] ;  /* 0x0000000404047981 */ /* 0x000f62000c1e1d00 */
[----:B------:R-:W-:Y:S01]  /*00f0*/  BSSY.RECONVERGENT B0, `(.L_x_0) ;  /* 0x000000d000007945 */ /* 0x000fe20003800200 */
[----:B---3--:R-:W-:Y:S01]  /*0100*/  IADD3 R0, PT, PT, R8, -0xd000000, RZ ;  /* 0xf300000008007810 */ /* 0x008fe20007ffe0ff */
[----:B------:R0:W1:Y:S03]  /*0110*/  MUFU.RSQ R3, R8 ;  /* 0x0000000800037308 */ /* 0x0000660000001400 */
[----:B------:R-:W-:-:S13]  /*0120*/  ISETP.GT.U32.AND P0, PT, R0, 0x727fffff, PT ;  /* 0x727fffff0000780c */ /* 0x000fda0003f04070 */
[----:B0-----:R-:W-:Y:S05]  /*0130*/  @!P0 BRA `(.L_x_1) ;  /* 0x0000000000108947 */ /* 0x001fea0003800000 */
[----:B------:R-:W-:Y:S02]  /*0140*/  MOV R0, R8 ;  /* 0x0000000800007202 */ /* 0x000fe40000000f00 */
[----:B------:R-:W-:-:S07]  /*0150*/  MOV R15, 0x170 ;  /* 0x00000170000f7802 */ /* 0x000fce0000000f00 */
[----:B-1---5:R-:W-:Y:S05]  /*0160*/  CALL.REL.NOINC `($__internal_0_$__cuda_sm20_sqrt_rn_f32_slowpath) ;  /* 0x0000000800907944 */ /* 0x022fea0003c00000 */
[----:B------:R-:W-:Y:S05]  /*0170*/  BRA `(.L_x_2) ;  /* 0x0000000000107947 */ /* 0x000fea0003800000 */
.L_x_1:
[----:B-1----:R-:W-:Y:S01]  /*0180*/  FMUL.FTZ R13, R8, R3 ;  /* 0x00000003080d7220 */ /* 0x002fe20000410000 */
[----:B------:R-:W-:-:S03]  /*0190*/  FMUL.FTZ R3, R3, 0.5 ;  /* 0x3f00000003037820 */ /* 0x000fc60000410000 */
[----:B------:R-:W-:-:S04]  /*01a0*/  FFMA R0, -R13, R13, R8 ;  /* 0x0000000d0d007223 */ /* 0x000fc80000000108 */
[----:B------:R-:W-:-:S07]  /*01b0*/  FFMA R0, R0, R3, R13 ;  /* 0x0000000300007223 */ /* 0x000fce000000000d */
.L_x_2:
[----:B------:R-:W-:Y:S05]  /*01c0*/  BSYNC.RECONVERGENT B0 ;  /* 0x0000000000007941 */ /* 0x000fea0003800200 */
.L_x_0:
[----:B-----5:R-:W-:Y:S01]  /*01d0*/  FADD R4, R4, 9.9999999747524270788e-07 ;  /* 0x358637bd04047421 */ /* 0x020fe20000000000 */
[----:B------:R-:W-:Y:S01]  /*01e0*/  HFMA2 R15, -RZ, RZ, 1.5048828125, 33.21875 ;  /* 0x3e055027ff0f7431 */ /* 0x000fe200000001ff */
[----:B------:R-:W-:Y:S03]  /*01f0*/  BSSY.RECONVERGENT B0, `(.L_x_3) ;  /* 0x0000027000007945 */ /* 0x000fe60003800200 */
[----:B------:R-:W-:-:S13]  /*0200*/  FSETP.GEU.AND P0, PT, R4, 1.175494350822287508e-38, PT ;  /* 0x008000000400780b */ /* 0x000fda0003f0e000 */
[----:B------:R-:W-:-:S05]  /*0210*/  @!P0 FMUL R4, R4, 8388608 ;  /* 0x4b00000004048820 */ /* 0x000fca0000400000 */
[----:B------:R-:W-:-:S04]  /*0220*/  IADD3 R3, PT, PT, R4, -0x3f2aaaab, RZ ;  /* 0xc0d5555504037810 */ /* 0x000fc80007ffe0ff */
[----:B------:R-:W-:-:S04]  /*0230*/  LOP3.LUT R13, R3, 0xff800000, RZ, 0xc0, !PT ;  /* 0xff800000030d7812 */ /* 0x000fc800078ec0ff */
[-C--:B------:R-:W-:Y:S02]  /*0240*/  IADD3 R3, PT, PT, R4, -R13.reuse, RZ ;  /* 0x8000000d04037210 */ /* 0x080fe40007ffe0ff */
[----:B------:R-:W-:Y:S02]  /*0250*/  I2FP.F32.S32 R8, R13 ;  /* 0x0000000d00087245 */ /* 0x000fe40000201400 */
[----:B------:R-:W-:Y:S01]  /*0260*/  MOV R13, 0x7f800000 ;  /* 0x7f800000000d7802 */ /* 0x000fe20000000f00 */
[----:B------:R-:W-:-:S04]  /*0270*/  FADD R12, R3, -1 ;  /* 0xbf800000030c7421 */ /* 0x000fc80000000000 */
[----:B------:R-:W-:-:S04]  /*0280*/  FFMA R3, R12, -R15, 0.14084610342979431152 ;  /* 0x3e1039f60c037423 */ /* 0x000fc8000000080f */
[----:B------:R-:W-:-:S04]  /*0290*/  FFMA R3, R12, R3, -0.12148627638816833496 ;  /* 0xbdf8cdcc0c037423 */ /* 0x000fc80000000003 */
[----:B------:R-:W-:-:S04]  /*02a0*/  FFMA R3, R12, R3, 0.13980610668659210205 ;  /* 0x3e0f29550c037423 */ /* 0x000fc80000000003 */
[----:B------:R-:W-:-:S04]  /*02b0*/  FFMA R3, R12, R3, -0.16684235632419586182 ;  /* 0xbe2ad8b90c037423 */ /* 0x000fc80000000003 */
[----:B------:R-:W-:-:S04]  /*02c0*/  FFMA R3, R12, R3, 0.20012299716472625732 ;  /* 0x3e4ced0b0c037423 */ /* 0x000fc80000000003 */
[----:B------:R-:W-:-:S04]  /*02d0*/  FFMA R3, R12, R3, -0.24999669194221496582 ;  /* 0xbe7fff220c037423 */ /* 0x000fc80000000003 */
[----:B------:R-:W-:-:S04]  /*02e0*/  FFMA R3, R12, R3, 0.33333182334899902344 ;  /* 0x3eaaaa780c037423 */ /* 0x000fc80000000003 */
[----:B------:R-:W-:Y:S01]  /*02f0*/  FFMA R15, R12, R3, -0.5 ;  /* 0xbf0000000c0f7423 */ /* 0x000fe20000000003 */
[----:B------:R-:W-:Y:S02]  /*0300*/  FSEL R3, RZ, -23, P0 ;  /* 0xc1b80000ff037808 */ /* 0x000fe40000000000 */
[----:B------:R-:W-:Y:S01]  /*0310*/  ISETP.GT.U32.AND P0, PT, R4, 0x7f7fffff, PT ;  /* 0x7f7fffff0400780c */ /* 0x000fe20003f04070 */
[----:B------:R-:W-:Y:S02]  /*0320*/  FMUL R15, R12, R15 ;  /* 0x0000000f0c0f7220 */ /* 0x000fe40000400000 */
[----:B------:R-:W-:Y:S02]  /*0330*/  FFMA R3, R8, 1.1920928955078125e-07, R3 ;  /* 0x3400000008037823 */ /* 0x000fe40000000003 */
[----:B------:R-:W-:Y:S01]  /*0340*/  FFMA R12, R12, R15, R12 ;  /* 0x0000000f0c0c7223 */ /* 0x000fe2000000000c */
[----:B------:R0:W1:Y:S03]  /*0350*/  MUFU.RSQ R8, R9 ;  /* 0x0000000900087308 */ /* 0x0000660000001400 */
[----:B------:R-:W-:Y:S01]  /*0360*/  FFMA R3, R3, 0.69314718246459960938, R12 ;  /* 0x3f31721803037823 */ /* 0x000fe2000000000c */
[----:B------:R-:W-:-:S03]  /*0370*/  IADD3 R12, PT, PT, R9, -0xd000000, RZ ;  /* 0xf3000000090c7810 */ /* 0x000fc60007ffe0ff */
[----:B------:R-:W-:Y:S01]  /*0380*/  @P0 FFMA R3, R4, R13, +INF ;  /* 0x7f80000004030423 */ /* 0x000fe2000000000d */
[----:B------:R-:W-:Y:S02]  /*0390*/  ISETP.GT.U32.AND P1, PT, R12, 0x727fffff, PT ;  /* 0x727fffff0c00780c */ /* 0x000fe40003f24070 */
[----:B------:R-:W-:-:S04]  /*03a0*/  FSETP.NEU.AND P0, PT, R4, RZ, PT ;  /* 0x000000ff0400720b */ /* 0x000fc80003f0d000 */
[----:B------:R-:W-:-:S05]  /*03b0*/  FSEL R3, R3, -INF , P0 ;  /* 0xff80000003037808 */ /* 0x000fca0000000000 */
[----:B------:R-:W-:Y:S02]  /*03c0*/  FADD R4, R3, R0 ;  /* 0x0000000003047221 */ /* 0x000fe40000000000 */
[----:B01----:R-:W-:Y:S05]  /*03d0*/  @!P1 BRA `(.L_x_4) ;  /* 0x0000000000109947 */ /* 0x003fea0003800000 */
[----:B------:R-:W-:Y:S02]  /*03e0*/  MOV R0, R9 ;  /* 0x0000000900007202 */ /* 0x000fe40000000f00 */
[----:B------:R-:W-:-:S07]  /*03f0*/  MOV R15, 0x410 ;  /* 0x00000410000f7802 */ /* 0x000fce0000000f00 */
[----:B------:R-:W-:Y:S05]  /*0400*/  CALL.REL.NOINC `($__internal_0_$__cuda_sm20_sqrt_rn_f32_slowpath) ;  /* 0x0000000400e87944 */ /* 0x000fea0003c00000 */
[----:B------:R-:W-:Y:S05]  /*0410*/  BRA `(.L_x_5) ;  /* 0x0000000000107947 */ /* 0x000fea0003800000 */
.L_x_4:
[----:B------:R-:W-:Y:S01]  /*0420*/  FMUL.FTZ R0, R9, R8 ;  /* 0x0000000809007220 */ /* 0x000fe20000410000 */
[----:B------:R-:W-:-:S03]  /*0430*/  FMUL.FTZ R8, R8, 0.5 ;  /* 0x3f00000008087820 */ /* 0x000fc60000410000 */
[----:B------:R-:W-:-:S04]  /*0440*/  FFMA R9, -R0, R0, R9 ;  /* 0x0000000000097223 */ /* 0x000fc80000000109 */
[----:B------:R-:W-:-:S07]  /*0450*/  FFMA R0, R9, R8, R0 ;  /* 0x0000000809007223 */ /* 0x000fce0000000000 */
.L_x_5:
[----:B------:R-:W-:Y:S05]  /*0460*/  BSYNC.RECONVERGENT B0 ;  /* 0x0000000000007941 */ /* 0x000fea0003800200 */
.L_x_3:
[----:B------:R-:W-:Y:S01]  /*0470*/  FADD R5, R5, 9.9999999747524270788e-07 ;  /* 0x358637bd05057421 */ /* 0x000fe20000000000 */
[----:B------:R-:W-:Y:S01]  /*0480*/  HFMA2 R12, -RZ, RZ, 1.5048828125, 33.21875 ;  /* 0x3e055027ff0c7431 */ /* 0x000fe200000001ff */
[----:B------:R-:W-:Y:S03]  /*0490*/  BSSY.RECONVERGENT B0, `(.L_x_6) ;  /* 0x0000027000007945 */ /* 0x000fe60003800200 */
[----:B------:R-:W-:-:S13]  /*04a0*/  FSETP.GEU.AND P0, PT, R5, 1.175494350822287508e-38, PT ;  /* 0x008000000500780b */ /* 0x000fda0003f0e000 */
[----:B------:R-:W-:-:S05]  /*04b0*/  @!P0 FMUL R5, R5, 8388608 ;  /* 0x4b00000005058820 */ /* 0x000fca0000400000 */
[----:B------:R-:W-:-:S04]  /*04c0*/  IADD3 R3, PT, PT, R5, -0x3f2aaaab, RZ ;  /* 0xc0d5555505037810 */ /* 0x000fc80007ffe0ff */
[----:B------:R-:W-:-:S04]  /*04d0*/  LOP3.LUT R8, R3, 0xff800000, RZ, 0xc0, !PT ;  /* 0xff80000003087812 */ /* 0x000fc800078ec0ff */
[-C--:B------:R-:W-:Y:S02]  /*04e0*/  IADD3 R3, PT, PT, R5, -R8.reuse, RZ ;  /* 0x8000000805037210 */ /* 0x080fe40007ffe0ff */
[----:B------:R-:W-:-:S03]  /*04f0*/  I2FP.F32.S32 R8, R8 ;  /* 0x0000000800087245 */ /* 0x000fc60000201400 */
[----:B------:R-:W-:Y:S01]  /*0500*/  FADD R9, R3, -1 ;  /* 0xbf80000003097421 */ /* 0x000fe20000000000 */
[----:B------:R-:W-:Y:S02]  /*0510*/  FSEL R3, RZ, -23, P0 ;  /* 0xc1b80000ff037808 */ /* 0x000fe40000000000 */
[----:B------:R-:W-:Y:S01]  /*0520*/  ISETP.GT.U32.AND P0, PT, R5, 0x7f7fffff, PT ;  /* 0x7f7fffff0500780c */ /* 0x000fe20003f04070 */
[C---:B------:R-:W-:Y:S02]  /*0530*/  FFMA R12, R9.reuse, -R12, 0.14084610342979431152 ;  /* 0x3e1039f6090c7423 */ /* 0x040fe4000000080c */
[----:B------:R-:W-:Y:S01]  /*0540*/  FFMA R3, R8, 1.1920928955078125e-07, R3 ;  /* 0x3400000008037823 */ /* 0x000fe20000000003 */
[----:B------:R-:W-:Y:S01]  /*0550*/  MOV R8, 0x7f800000 ;  /* 0x7f80000000087802 */ /* 0x000fe20000000f00 */
[----:B------:R-:W-:-:S04]  /*0560*/  FFMA R12, R9, R12, -0.12148627638816833496 ;  /* 0xbdf8cdcc090c7423 */ /* 0x000fc8000000000c */
[----:B------:R-:W-:-:S04]  /*0570*/  FFMA R12, R9, R12, 0.13980610668659210205 ;  /* 0x3e0f2955090c7423 */ /* 0x000fc8000000000c */
[----:B------:R-:W-:-:S04]  /*0580*/  FFMA R12, R9, R12, -0.16684235632419586182 ;  /* 0xbe2ad8b9090c7423 */ /* 0x000fc8000000000c */
[----:B------:R-:W-:-:S04]  /*0590*/  FFMA R12, R9, R12, 0.20012299716472625732 ;  /* 0x3e4ced0b090c7423 */ /* 0x000fc8000000000c */
[----:B------:R-:W-:-:S04]  /*05a0*/  FFMA R12, R9, R12, -0.24999669194221496582 ;  /* 0xbe7fff22090c7423 */ /* 0x000fc8000000000c */
[----:B------:R-:W-:-:S04]  /*05b0*/  FFMA R12, R9, R12, 0.33333182334899902344 ;  /* 0x3eaaaa78090c7423 */ /* 0x000fc8000000000c */
[----:B------:R-:W-:-:S04]  /*05c0*/  FFMA R12, R9, R12, -0.5 ;  /* 0xbf000000090c7423 */ /* 0x000fc8000000000c */
[----:B------:R-:W-:-:S04]  /*05d0*/  FMUL R12, R9, R12 ;  /* 0x0000000c090c7220 */ /* 0x000fc80000400000 */
[----:B------:R-:W-:Y:S02]  /*05e0*/  FFMA R12, R9, R12, R9 ;  /* 0x0000000c090c7223 */ /* 0x000fe40000000009 */
[----:B------:R0:W1:Y:S02]  /*05f0*/  MUFU.RSQ R9, R10 ;  /* 0x0000000a00097308 */ /* 0x0000640000001400 */
[----:B------:R-:W-:Y:S01]  /*0600*/  FFMA R3, R3, 0.69314718246459960938, R12 ;  /* 0x3f31721803037823 */ /* 0x000fe2000000000c */
[----:B------:R-:W-:Y:S01]  /*0610*/  IADD3 R12, PT, PT, R10, -0xd000000, RZ ;  /* 0xf30000000a0c7810 */ /* 0x000fe20007ffe0ff */
[C---:B------:R-:W-:Y:S01]  /*0620*/  @P0 FFMA R3, R5.reuse, R8, +INF ;  /* 0x7f80000005030423 */ /* 0x040fe20000000008 */
[----:B------:R-:W-:Y:S02]  /*0630*/  FSETP.NEU.AND P0, PT, R5, RZ, PT ;  /* 0x000000ff0500720b */ /* 0x000fe40003f0d000 */
[----:B------:R-:W-:Y:S02]  /*0640*/  ISETP.GT.U32.AND P1, PT, R12, 0x727fffff, PT ;  /* 0x727fffff0c00780c */ /* 0x000fe40003f24070 */
[----:B------:R-:W-:-:S05]  /*0650*/  FSEL R3, R3, -INF , P0 ;  /* 0xff80000003037808 */ /* 0x000fca0000000000 */
[----:B------:R-:W-:-:S06]  /*0660*/  FADD R5, R3, R0 ;  /* 0x0000000003057221 */ /* 0x000fcc0000000000 */
[----:B01----:R-:W-:Y:S05]  /*0670*/  @!P1 BRA `(.L_x_7) ;  /* 0x0000000000109947 */ /* 0x003fea0003800000 */
[----:B------:R-:W-:Y:S02]  /*0680*/  MOV R0, R10 ;  /* 0x0000000a00007202 */ /* 0x000fe40000000f00 */
[----:B------:R-:W-:-:S07]  /*0690*/  MOV R15, 0x6b0 ;  /* 0x000006b0000f7802 */ /* 0x000fce0000000f00 */
[----:B------:R-:W-:Y:S05]  /*06a0*/  CALL.REL.NOINC `($__internal_0_$__cuda_sm20_sqrt_rn_f32_slowpath) ;  /* 0x0000000400407944 */ /* 0x000fea0003c00000 */
[----:B------:R-:W-:Y:S05]  /*06b0*/  BRA `(.L_x_8) ;  /* 0x0000000000107947 */ /* 0x000fea0003800000 */
.L_x_7:
[----:B------:R-:W-:Y:S01]  /*06c0*/  FMUL.FTZ R3, R10, R9 ;  /* 0x000000090a037220 */ /* 0x000fe20000410000 */
[----:B------:R-:W-:-:S03]  /*06d0*/  FMUL.FTZ R9, R9, 0.5 ;  /* 0x3f00000009097820 */ /* 0x000fc60000410000 */
[----:B------:R-:W-:-:S04]  /*06e0*/  FFMA R0, -R3, R3, R10 ;  /* 0x0000000303007223 */ /* 0x000fc8000000010a */
[----:B------:R-:W-:-:S07]  /*06f0*/  FFMA R0, R0, R9, R3 ;  /* 0x0000000900007223 */ /* 0x000fce0000000003 */
.L_x_8:
[----:B------:R-:W-:Y:S05]  /*0700*/  BSYNC.RECONVERGENT B0 ;  /* 0x0000000000007941 */ /* 0x000fea0003800200 */
.L_x_6:
        /* <DEDUP_REMOVED lines=37> */
.L_x_10:
[----:B------:R-:W-:Y:S01]  /*0960*/  FMUL.FTZ R0, R11, R8 ;  /* 0x000000080b007220 */ /* 0x000fe20000410000 */
[----:B------:R-:W-:-:S03]  /*0970*/  FMUL.FTZ R8, R8, 0.5 ;  /* 0x3f00000008087820 */ /* 0x000fc60000410000 */
[----:B------:R-:W-:-:S04]  /*0980*/  FFMA R11, -R0, R0, R11 ;  /* 0x00000000000b7223 */ /* 0x000fc8000000010b */
[----:B------:R-:W-:-:S07]  /*0990*/  FFMA R0, R11, R8, R0 ;  /* 0x000000080b007223 */ /* 0x000fce0000000000 */
.L_x_11:
[----:B------:R-:W-:Y:S05]  /*09a0*/  BSYNC.RECONVERGENT B0 ;  /* 0x0000000000007941 */ /* 0x000fea0003800200 */
.L_x_9:
[----:B------:R-:W-:Y:S01]  /*09b0*/  FADD R7, R7, 9.9999999747524270788e-07 ;  /* 0x358637bd07077421 */ /* 0x000fe20000000000 */
[----:B------:R-:W-:-:S04]  /*09c0*/  HFMA2 R8, -RZ, RZ, 1.5048828125, 33.21875 ;  /* 0x3e055027ff087431 */ /* 0x000fc800000001ff */
        /* <DEDUP_REMOVED lines=17> */
[C---:B------:R-:W-:Y:S02]  /*0ae0*/  FFMA R12, R11.reuse, R8, 0.33333182334899902344 ;  /* 0x3eaaaa780b0c7423 */ /* 0x040fe40000000008 */
[----:B------:R-:W0:Y:S02]  /*0af0*/  LDC.64 R8, c[0x0][0x390] ;  /* 0x0000e400ff087b82 */ /* 0x000e240000000a00 */
[----:B------:R-:W-:-:S04]  /*0b00*/  FFMA R12, R11, R12, -0.5 ;  /* 0xbf0000000b0c7423 */ /* 0x000fc8000000000c */
[----:B------:R-:W-:-:S04]  /*0b10*/  FMUL R12, R11, R12 ;  /* 0x0000000c0b0c7220 */ /* 0x000fc80000400000 */
[----:B------:R-:W-:-:S04]  /*0b20*/  FFMA R12, R11, R12, R11 ;  /* 0x0000000c0b0c7223 */ /* 0x000fc8000000000b */
[----:B------:R-:W-:Y:S01]  /*0b30*/  FFMA R3, R3, 0.69314718246459960938, R12 ;  /* 0x3f31721803037823 */ /* 0x000fe2000000000c */
[C---:B------:R-:W-:Y:S01]  /*0b40*/  @P0 FFMA R3, R7.reuse, R10, +INF ;  /* 0x7f80000007030423 */ /* 0x040fe2000000000a */
[----:B------:R-:W-:-:S04]  /*0b50*/  FSETP.NEU.AND P0, PT, R7, RZ, PT ;  /* 0x000000ff0700720b */ /* 0x000fc80003f0d000 */
[----:B------:R-:W-:Y:S01]  /*0b60*/  FSEL R3, R3, -INF , P0 ;  /* 0xff80000003037808 */ /* 0x000fe20000000000 */
[----:B0-----:R-:W-:-:S04]  /*0b70*/  IMAD.WIDE R8, R2, 0x10, R8 ;  /* 0x0000001002087825 */ /* 0x001fc800078e0208 */
[----:B------:R-:W-:-:S05]  /*0b80*/  FADD R7, R3, R0 ;  /* 0x0000000003077221 */ /* 0x000fca0000000000 */
[----:B------:R-:W-:Y:S01]  /*0b90*/  STG.E.128 desc[UR4][R8.64], R4 ;  /* 0x0000000408007986 */ /* 0x000fe2000c101d04 */
[----:B------:R-:W-:Y:S05]  /*0ba0*/  EXIT ;  /* 0x000000000000794d */ /* 0x000fea0003800000 */
        .weak           $__internal_0_$__cuda_sm20_sqrt_rn_f32_slowpath
        .type           $__internal_0_$__cuda_sm20_sqrt_rn_f32_slowpath,@function
        .size           $__internal_0_$__cuda_sm20_sqrt_rn_f32_slowpath,(.L_x_24 - $__internal_0_$__cuda_sm20_sqrt_rn_f32_slowpath)
$__internal_0_$__cuda_sm20_sqrt_rn_f32_slowpath:
[----:B------:R-:W-:-:S13]  /*0bb0*/  LOP3.LUT P0, RZ, R0, 0x7fffffff, RZ, 0xc0, !PT ;  /* 0x7fffffff00ff7812 */ /* 0x000fda000780c0ff */
[----:B------:R-:W-:Y:S01]  /*0bc0*/  @!P0 MOV R3, R0 ;  /* 0x0000000000038202 */ /* 0x000fe20000000f00 */
[----:B------:R-:W-:Y:S06]  /*0bd0*/  @!P0 BRA `(.L_x_12) ;  /* 0x0000000000408947 */ /* 0x000fec0003800000 */
[----:B------:R-:W-:-:S13]  /*0be0*/  FSETP.GEU.FTZ.AND P0, PT, R0, RZ, PT ;  /* 0x000000ff0000720b */ /* 0x000fda0003f1e000 */
[----:B------:R-:W-:Y:S01]  /*0bf0*/  @!P0 MOV R3, 0x7fffffff ;  /* 0x7fffffff00038802 */ /* 0x000fe20000000f00 */
[----:B------:R-:W-:Y:S06]  /*0c00*/  @!P0 BRA `(.L_x_12) ;  /* 0x0000000000348947 */ /* 0x000fec0003800000 */
[----:B------:R-:W-:-:S13]  /*0c10*/  FSETP.GTU.FTZ.AND P0, PT, |R0|, +INF , PT ;  /* 0x7f8000000000780b */ /* 0x000fda0003f1c200 */
[----:B------:R-:W-:Y:S01]  /*0c20*/  @P0 FADD.FTZ R3, R0, 1 ;  /* 0x3f80000000030421 */ /* 0x000fe20000010000 */
[----:B------:R-:W-:Y:S06]  /*0c30*/  @P0 BRA `(.L_x_12) ;  /* 0x0000000000280947 */ /* 0x000fec0003800000 */
[----:B------:R-:W-:-:S13]  /*0c40*/  FSETP.NEU.FTZ.AND P0, PT, |R0|, +INF , PT ;  /* 0x7f8000000000780b */ /* 0x000fda0003f1d200 */
[----:B------:R-:W-:-:S04]  /*0c50*/  @P0 FFMA R8, R0, 1.84467440737095516160e+19, RZ ;  /* 0x5f80000000080823 */ /* 0x000fc800000000ff */
[----:B------:R-:W0:Y:S02]  /*0c60*/  @P0 MUFU.RSQ R3, R8 ;  /* 0x0000000800030308 */ /* 0x000e240000001400 */
[----:B0-----:R-:W-:Y:S01]  /*0c70*/  @P0 FMUL.FTZ R13, R8, R3 ;  /* 0x00000003080d0220 */ /* 0x001fe20000410000 */
[----:B------:R-:W-:Y:S01]  /*0c80*/  @P0 FMUL.FTZ R14, R3, 0.5 ;  /* 0x3f000000030e0820 */ /* 0x000fe20000410000 */
[----:B------:R-:W-:Y:S02]  /*0c90*/  @!P0 MOV R3, R0 ;  /* 0x0000000000038202 */ /* 0x000fe40000000f00 */
[----:B------:R-:W-:-:S04]  /*0ca0*/  @P0 FADD.FTZ R12, -R13, -RZ ;  /* 0x800000ff0d0c0221 */ /* 0x000fc80000010100 */
[----:B------:R-:W-:-:S04]  /*0cb0*/  @P0 FFMA R12, R13, R12, R8 ;  /* 0x0000000c0d0c0223 */ /* 0x000fc80000000008 */
[----:B------:R-:W-:-:S04]  /*0cc0*/  @P0 FFMA R12, R12, R14, R13 ;  /* 0x0000000e0c0c0223 */ /* 0x000fc8000000000d */
[----:B------:R-:W-:-:S07]  /*0cd0*/  @P0 FMUL.FTZ R3, R12, 2.3283064365386962891e-10 ;  /* 0x2f8000000c030820 */ /* 0x000fce0000410000 */
.L_x_12:
[----:B------:R-:W-:Y:S01]  /*0ce0*/  HFMA2 R13, -RZ, RZ, 0, 0 ;  /* 0x00000000ff0d7431 */ /* 0x000fe200000001ff */
[----:B------:R-:W-:Y:S02]  /*0cf0*/  MOV R12, R15 ;  /* 0x0000000f000c7202 */ /* 0x000fe40000000f00 */
[----:B------:R-:W-:Y:S02]  /*0d00*/  MOV R0, R3 ;  /* 0x0000000300007202 */ /* 0x000fe40000000f00 */
[----:B------:R-:W-:Y:S05]  /*0d10*/  RET.REL.NODEC R12 `(_Z22sqrt_log_float4_kernelPK6float4S1_PS_i) ;  /* 0xfffffff00cb87950 */ /* 0x000fea0003c3ffff */
.L_x_13:
[----:B------:R-:W-:-:S00]  /*0d20*/  BRA `(.L_x_13) ;  /* 0xfffffffc00fc7947 */ /* 0x000fc0000383ffff */
[----:B------:R-:W-:-:S00]  /*0d30*/  NOP ;  /* 0x0000000000007918 */ /* 0x000fc00000000000 */
        /* <DEDUP_REMOVED lines=12> */
.L_x_24:


//--------------------- .text._Z22sqrt_log_shared_kernelPKfS0_Pfi --------------------------
	.section	.text._Z22sqrt_log_shared_kernelPKfS0_Pfi,"ax",@progbits
	.align	128
        .global         _Z22sqrt_log_shared_kernelPKfS0_Pfi
        .type           _Z22sqrt_log_shared_kernelPKfS0_Pfi,@function
        .size           _Z22sqrt_log_shared_kernelPKfS0_Pfi,(.L_x_25 - _Z22sqrt_log_shared_kernelPKfS0_Pfi)
        .other          _Z22sqrt_log_shared_kernelPKfS0_Pfi,@"STO_CUDA_ENTRY STV_DEFAULT"
_Z22sqrt_log_shared_kernelPKfS0_Pfi:
.text._Z22sqrt_log_shared_kernelPKfS0_Pfi:
        /* <DEDUP_REMOVED lines=12> */
[----:B-1----:R-:W3:Y:S01]  /*00c0*/  LDG.E R4, desc[UR6][R4.64] ;  /* 0x0000000604047981 */ /* 0x002ee2000c1e1900 */
[----:B--2---:R-:W-:-:S06]  /*00d0*/  IMAD.WIDE R6, R2, 0x4, R6 ;  /* 0x0000000402067825 */ /* 0x004fcc00078e0206 */
[----:B------:R-:W2:Y:S01]  /*00e0*/  LDG.E R6, desc[UR6][R6.64] ;  /* 0x0000000606067981 */ /* 0x000ea2000c1e1900 */
[----:B------:R-:W0:Y:S01]  /*00f0*/  S2UR UR5, SR_CgaCtaId ;  /* 0x00000000000579c3 */ /* 0x000e220000008800 */
[----:B------:R-:W-:Y:S02]  /*0100*/  UMOV UR4, 0x400 ;  /* 0x0000040000047882 */ /* 0x000fe40000000000 */
[----:B0-----:R-:W-:-:S06]  /*0110*/  ULEA UR4, UR5, UR4, 0x18 ;  /* 0x0000000405047291 */ /* 0x001fcc000f8ec0ff */
[----:B------:R-:W-:-:S04]  /*0120*/  LEA R3, R3, UR4, 0x2 ;  /* 0x0000000403037c11 */ /* 0x000fc8000f8e10ff */
[----:B------:R-:W-:Y:S01]  /*0130*/  LEA R9, R0, R3, 0x2 ;  /* 0x0000000300097211 */ /* 0x000fe200078e10ff */
[----:B------:R-:W-:Y:S01]  /*0140*/  BSSY.RECONVERGENT B0, `(.L_x_14) ;  /* 0x0000011000007945 */ /* 0x000fe20003800200 */
[----:B---3--:R-:W-:Y:S04]  /*0150*/  STS [R3], R4 ;  /* 0x0000000403007388 */ /* 0x008fe80000000800 */
[----:B--2---:R-:W-:Y:S01]  /*0160*/  STS [R9], R6 ;  /* 0x0000000609007388 */ /* 0x004fe20000000800 */
[----:B------:R-:W-:Y:S06]  /*0170*/  BAR.SYNC.DEFER_BLOCKING 0x0 ;  /* 0x0000000000007b1d */ /* 0x000fec0000010000 */
[----:B------:R-:W0:Y:S02]  /*0180*/  LDS R0, [R3] ;  /* 0x0000000003007984 */ /* 0x000e240000000800 */
[----:B0-----:R-:W-:Y:S01]  /*0190*/  IADD3 R8, PT, PT, R0, -0xd000000, RZ ;  /* 0xf300000000087810 */ /* 0x001fe20007ffe0ff */
[----:B------:R0:W1:Y:S03]  /*01a0*/  MUFU.RSQ R5, R0 ;  /* 0x0000000000057308 */ /* 0x0000660000001400 */
[----:B------:R-:W-:-:S13]  /*01b0*/  ISETP.GT.U32.AND P0, PT, R8, 0x727fffff, PT ;  /* 0x727fffff0800780c */ /* 0x000fda0003f04070 */
[----:B0-----:R-:W-:Y:S05]  /*01c0*/  @!P0 BRA `(.L_x_15) ;  /* 0x0000000000108947 */ /* 0x001fea0003800000 */
[----:B------:R-:W-:-:S07]  /*01d0*/  MOV R8, 0x1f0 ;  /* 0x000001f000087802 */ /* 0x000fce0000000f00 */
[----:B-1----:R-:W-:Y:S05]  /*01e0*/  CALL.REL.NOINC `($__internal_1_$__cuda_sm20_sqrt_rn_f32_slowpath) ;  /* 0x0000000000a07944 */ /* 0x002fea0003c00000 */
[----:B------:R-:W-:Y:S01]  /*01f0*/  MOV R0, R3 ;  /* 0x0000000300007202 */ /* 0x000fe20000000f00 */
[----:B------:R-:W-:Y:S06]  /*0200*/  BRA `(.L_x_16) ;  /* 0x0000000000107947 */ /* 0x000fec0003800000 */
.L_x_15:
[----:B-1----:R-:W-:Y:S01]  /*0210*/  FMUL.FTZ R3, R0, R5 ;  /* 0x0000000500037220 */ /* 0x002fe20000410000 */
[----:B------:R-:W-:-:S03]  /*0220*/  FMUL.FTZ R5, R5, 0.5 ;  /* 0x3f00000005057820 */ /* 0x000fc60000410000 */
[----:B------:R-:W-:-:S04]  /*0230*/  FFMA R0, -R3, R3, R0 ;  /* 0x0000000303007223 */ /* 0x000fc80000000100 */
[----:B------:R-:W-:-:S07]  /*0240*/  FFMA R0, R0, R5, R3 ;  /* 0x0000000500007223 */ /* 0x000fce0000000003 */
.L_x_16:
[----:B------:R-:W-:Y:S05]  /*0250*/  BSYNC.RECONVERGENT B0 ;  /* 0x0000000000007941 */ /* 0x000fea0003800200 */
.L_x_14:
[----:B------:R-:W0:Y:S01]  /*0260*/  LDS R9, [R9] ;  /* 0x0000000009097984 */ /* 0x000e220000000800 */
[----:B------:R-:W-:Y:S02]  /*0270*/  HFMA2 R5, -RZ, RZ, 1.5048828125, 33.21875 ;  /* 0x3e055027ff057431 */ /* 0x000fe400000001ff */
[----:B0-----:R-:W-:-:S05]  /*0280*/  FADD R3, R9, 9.9999999747524270788e-07 ;  /* 0x358637bd09037421 */ /* 0x001fca0000000000 */
[----:B------:R-:W-:-:S04]  /*0290*/  FSETP.GEU.AND P0, PT, R3, 1.175494350822287508e-38, PT ;  /* 0x008000000300780b */ /* 0x000fc80003f0e000 */
[----:B------:R-:W-:-:S09]  /*02a0*/  FSEL R6, RZ, -23, P0 ;  /* 0xc1b80000ff067808 */ /* 0x000fd20000000000 */
[----:B------:R-:W-:-:S05]  /*02b0*/  @!P0 FMUL R3, R3, 8388608 ;  /* 0x4b00000003038820 */ /* 0x000fca0000400000 */
[C---:B------:R-:W-:Y:S02]  /*02c0*/  IADD3 R4, PT, PT, R3.reuse, -0x3f2aaaab, RZ ;  /* 0xc0d5555503047810 */ /* 0x040fe40007ffe0ff */
[----:B------:R-:W-:Y:S02]  /*02d0*/  ISETP.GT.U32.AND P0, PT, R3, 0x7f7fffff, PT ;  /* 0x7f7fffff0300780c */ /* 0x000fe40003f04070 */
[----:B------:R-:W-:-:S04]  /*02e0*/  LOP3.LUT R8, R4, 0xff800000, RZ, 0xc0, !PT ;  /* 0xff80000004087812 */ /* 0x000fc800078ec0ff */
[----:B------:R-:W-:-:S05]  /*02f0*/  IADD3 R4, PT, PT, R3, -R8, RZ ;  /* 0x8000000803047210 */ /* 0x000fca0007ffe0ff */
[----:B------:R-:W-:-:S04]  /*0300*/  FADD R10, R4, -1 ;  /* 0xbf800000040a7421 */ /* 0x000fc80000000000 */
[----:B------:R-:W-:-:S04]  /*0310*/  FFMA R5, R10, -R5, 0.14084610342979431152 ;  /* 0x3e1039f60a057423 */ /* 0x000fc80000000805 */
[----:B------:R-:W-:-:S04]  /*0320*/  FFMA R5, R10, R5, -0.12148627638816833496 ;  /* 0xbdf8cdcc0a057423 */ /* 0x000fc80000000005 */
[----:B------:R-:W-:-:S04]  /*0330*/  FFMA R5, R10, R5, 0.13980610668659210205 ;  /* 0x3e0f29550a057423 */ /* 0x000fc80000000005 */
[----:B------:R-:W-:-:S04]  /*0340*/  FFMA R5, R10, R5, -0.16684235632419586182 ;  /* 0xbe2ad8b90a057423 */ /* 0x000fc80000000005 */
[----:B------:R-:W-:-:S04]  /*0350*/  FFMA R5, R10, R5, 0.20012299716472625732 ;  /* 0x3e4ced0b0a057423 */ /* 0x000fc80000000005 */
[----:B------:R-:W-:-:S04]  /*0360*/  FFMA R5, R10, R5, -0.24999669194221496582 ;  /* 0xbe7fff220a057423 */ /* 0x000fc80000000005 */
[C---:B------:R-:W-:Y:S02]  /*0370*/  FFMA R7, R10.reuse, R5, 0.33333182334899902344 ;  /* 0x3eaaaa780a077423 */ /* 0x040fe40000000005 */
[----:B------:R-:W0:Y:S02]  /*0380*/  LDC.64 R4, c[0x0][0x390] ;  /* 0x0000e400ff047b82 */ /* 0x000e240000000a00 */
[C---:B------:R-:W-:Y:S01]  /*0390*/  FFMA R9, R10.reuse, R7, -0.5 ;  /* 0xbf0000000a097423 */ /* 0x040fe20000000007 */
[----:B------:R-:W-:Y:S02]  /*03a0*/  I2FP.F32.S32 R7, R8 ;  /* 0x0000000800077245 */ /* 0x000fe40000201400 */
[----:B------:R-:W-:Y:S01]  /*03b0*/  MOV R8, 0x7f800000 ;  /* 0x7f80000000087802 */ /* 0x000fe20000000f00 */
[----:B------:R-:W-:Y:S02]  /*03c0*/  FMUL R9, R10, R9 ;  /* 0x000000090a097220 */ /* 0x000fe40000400000 */
[----:B------:R-:W-:-:S02]  /*03d0*/  FFMA R6, R7, 1.1920928955078125e-07, R6 ;  /* 0x3400000007067823 */ /* 0x000fc40000000006 */
[----:B------:R-:W-:-:S04]  /*03e0*/  FFMA R9, R10, R9, R10 ;  /* 0x000000090a097223 */ /* 0x000fc8000000000a */
[----:B------:R-:W-:Y:S01]  /*03f0*/  FFMA R6, R6, 0.69314718246459960938, R9 ;  /* 0x3f31721806067823 */ /* 0x000fe20000000009 */
[C---:B------:R-:W-:Y:S01]  /*0400*/  @P0 FFMA R6, R3.reuse, R8, +INF ;  /* 0x7f80000003060423 */ /* 0x040fe20000000008 */
[----:B------:R-:W-:-:S04]  /*0410*/  FSETP.NEU.AND P0, PT, R3, RZ, PT ;  /* 0x000000ff0300720b */ /* 0x000fc80003f0d000 */
[----:B------:R-:W-:Y:S01]  /*0420*/  FSEL R3, R6, -INF , P0 ;  /* 0xff80000006037808 */ /* 0x000fe20000000000 */
[----:B0-----:R-:W-:-:S04]  /*0430*/  IMAD.WIDE R4, R2, 0x4, R4 ;  /* 0x0000000402047825 */ /* 0x001fc800078e0204 */
[----:B------:R-:W-:-:S05]  /*0440*/  FADD R3, R3, R0 ;  /* 0x0000000003037221 */ /* 0x000fca0000000000 */
[----:B------:R-:W-:Y:S01]  /*0450*/  STG.E desc[UR6][R4.64], R3 ;  /* 0x0000000304007986 */ /* 0x000fe2000c101906 */
[----:B------:R-:W-:Y:S05]  /*0460*/  EXIT ;  /* 0x000000000000794d */ /* 0x000fea0003800000 */
        .weak           $__internal_1_$__cuda_sm20_sqrt_rn_f32_slowpath
        .type           $__internal_1_$__cuda_sm20_sqrt_rn_f32_slowpath,@function
        .size           $__internal_1_$__cuda_sm20_sqrt_rn_f32_slowpath,(.L_x_25 - $__internal_1_$__cuda_sm20_sqrt_rn_f32_slowpath)
$__internal_1_$__cuda_sm20_sqrt_rn_f32_slowpath:
        /* <DEDUP_REMOVED lines=19> */
.L_x_17:
[----:B------:R-:W-:Y:S01]  /*05a0*/  HFMA2 R5, -RZ, RZ, 0, 0 ;  /* 0x00000000ff057431 */ /* 0x000fe200000001ff */
[----:B------:R-:W-:-:S04]  /*05b0*/  MOV R4, R8 ;  /* 0x0000000800047202 */ /* 0x000fc80000000f00 */
[----:B------:R-:W-:Y:S05]  /*05c0*/  RET.REL.NODEC R4 `(_Z22sqrt_log_shared_kernelPKfS0_Pfi) ;  /* 0xfffffff8048c7950 */ /* 0x000fea0003c3ffff */
.L_x_18:
        /* <DEDUP_REMOVED lines=11> */
.L_x_25:


//--------------------- .text._Z15sqrt_log_kernelPKfS0_Pfi --------------------------
	.section	.text._Z15sqrt_log_kernelPKfS0_Pfi,"ax",@progbits
	.align	128
        .global         _Z15sqrt_log_kernelPKfS0_Pfi
        .type           _Z15sqrt_log_kernelPKfS0_Pfi,@function
        .size           _Z15sqrt_log_kernelPKfS0_Pfi,(.L_x_26 - _Z15sqrt_log_kernelPKfS0_Pfi)
        .other          _Z15sqrt_log_kernelPKfS0_Pfi,@"STO_CUDA_ENTRY STV_DEFAULT"
_Z15sqrt_log_kernelPKfS0_Pfi:
.text._Z15sqrt_log_kernelPKfS0_Pfi:
        /* <DEDUP_REMOVED lines=9> */
[----:B------:R-:W1:Y:S01]  /*0090*/  LDCU.64 UR4, c[0x0][0x358] ;  /* 0x00006b00ff0477ac */ /* 0x000e620008000a00 */
[----:B0-----:R-:W-:-:S05]  /*00a0*/  IMAD.WIDE R4, R2, 0x4, R4 ;  /* 0x0000000402047825 */ /* 0x001fca00078e0204 */
[----:B-1----:R-:W2:Y:S01]  /*00b0*/  LDG.E R0, desc[UR4][R4.64] ;  /* 0x0000000404007981 */ /* 0x002ea2000c1e1900 */
[----:B------:R-:W-:Y:S01]  /*00c0*/  BSSY.RECONVERGENT B0, `(.L_x_19) ;  /* 0x000000d000007945 */ /* 0x000fe20003800200 */
[----:B--2---:R-:W-:Y:S01]  /*00d0*/  IADD3 R6, PT, PT, R0, -0xd000000, RZ ;  /* 0xf300000000067810 */ /* 0x004fe20007ffe0ff */
[----:B------:R0:W1:Y:S03]  /*00e0*/  MUFU.RSQ R3, R0 ;  /* 0x0000000000037308 */ /* 0x0000660000001400 */
[----:B------:R-:W-:-:S13]  /*00f0*/  ISETP.GT.U32.AND P0, PT, R6, 0x727fffff, PT ;  /* 0x727fffff0600780c */ /* 0x000fda0003f04070 */
[----:B0-----:R-:W-:Y:S05]  /*0100*/  @!P0 BRA `(.L_x_20) ;  /* 0x0000000000108947 */ /* 0x001fea0003800000 */
[----:B------:R-:W-:-:S07]  /*0110*/  MOV R8, 0x130 ;  /* 0x0000013000087802 */ /* 0x000fce0000000f00 */
[----:B-1----:R-:W-:Y:S05]  /*0120*/  CALL.REL.NOINC `($__internal_2_$__cuda_sm20_sqrt_rn_f32_slowpath) ;  /* 0x0000000000a87944 */ /* 0x002fea0003c00000 */
[----:B------:R-:W-:Y:S01]  /*0130*/  MOV R0, R3 ;  /* 0x0000000300007202 */ /* 0x000fe20000000f00 */
[----:B------:R-:W-:Y:S06]  /*0140*/  BRA `(.L_x_21) ;  /* 0x0000000000107947 */ /* 0x000fec0003800000 */
.L_x_20:
[----:B-1----:R-:W-:Y:S01]  /*0150*/  FMUL.FTZ R5, R0, R3 ;  /* 0x0000000300057220 */ /* 0x002fe20000410000 */
[----:B------:R-:W-:-:S03]  /*0160*/  FMUL.FTZ R3, R3, 0.5 ;  /* 0x3f00000003037820 */ /* 0x000fc60000410000 */
[----:B------:R-:W-:-:S04]  /*0170*/  FFMA R0, -R5, R5, R0 ;  /* 0x0000000505007223 */ /* 0x000fc80000000100 */
[----:B------:R-:W-:-:S07]  /*0180*/  FFMA R0, R0, R3, R5 ;  /* 0x0000000300007223 */ /* 0x000fce0000000005 */
.L_x_21:
[----:B------:R-:W-:Y:S05]  /*0190*/  BSYNC.RECONVERGENT B0 ;  /* 0x0000000000007941 */ /* 0x000fea0003800200 */
.L_x_19:
[----:B------:R-:W0:Y:S02]  /*01a0*/  LDC.64 R4, c[0x0][0x388] ;  /* 0x0000e200ff047b82 */ /* 0x000e240000000a00 */
[----:B0-----:R-:W-:-:S06]  /*01b0*/  IMAD.WIDE R4, R2, 0x4, R4 ;  /* 0x0000000402047825 */ /* 0x001fcc00078e0204 */
[----:B------:R-:W2:Y:S01]  /*01c0*/  LDG.E R4, desc[UR4][R4.64] ;  /* 0x0000000404047981 */ /* 0x000ea2000c1e1900 */
[----:B------:R-:W-:Y:S02]  /*01d0*/  HFMA2 R10, -RZ, RZ, 1.5048828125, 33.21875 ;  /* 0x3e055027ff0a7431 */ /* 0x000fe400000001ff */
[----:B--2---:R-:W-:Y:S02]  /*01e0*/  FADD R3, R4, 9.9999999747524270788e-07 ;  /* 0x358637bd04037421 */ /* 0x004fe40000000000 */
[----:B------:R-:W0:Y:S03]  /*01f0*/  LDC.64 R4, c[0x0][0x390] ;  /* 0x0000e400ff047b82 */ /* 0x000e260000000a00 */
[----:B------:R-:W-:-:S13]  /*0200*/  FSETP.GEU.AND P0, PT, R3, 1.175494350822287508e-38, PT ;  /* 0x008000000300780b */ /* 0x000fda0003f0e000 */
[----:B------:R-:W-:-:S05]  /*0210*/  @!P0 FMUL R3, R3, 8388608 ;  /* 0x4b00000003038820 */ /* 0x000fca0000400000 */
[----:B------:R-:W-:Y:S01]  /*0220*/  IADD3 R6, PT, PT, R3, -0x3f2aaaab, RZ ;  /* 0xc0d5555503067810 */ /* 0x000fe20007ffe0ff */
[----:B0-----:R-:W-:-:S03]  /*0230*/  IMAD.WIDE R4, R2, 0x4, R4 ;  /* 0x0000000402047825 */ /* 0x001fc600078e0204 */
        /* <DEDUP_REMOVED lines=17> */
[----:B------:R-:W-:-:S04]  /*0350*/  FFMA R9, R9, R10, R9 ;  /* 0x0000000a09097223 */ /* 0x000fc80000000009 */
[----:B------:R-:W-:-:S04]  /*0360*/  FFMA R6, R6, 0.69314718246459960938, R9 ;  /* 0x3f31721806067823 */ /* 0x000fc80000000009 */
[C---:B------:R-:W-:Y:S01]  /*0370*/  @P0 FFMA R6, R3.reuse, R8, +INF ;  /* 0x7f80000003060423 */ /* 0x040fe20000000008 */
[----:B------:R-:W-:-:S04]  /*0380*/  FSETP.NEU.AND P0, PT, R3, RZ, PT ;  /* 0x000000ff0300720b */ /* 0x000fc80003f0d000 */
[----:B------:R-:W-:-:S05]  /*0390*/  FSEL R3, R6, -INF , P0 ;  /* 0xff80000006037808 */ /* 0x000fca0000000000 */
[----:B------:R-:W-:-:S05]  /*03a0*/  FADD R3, R3, R0 ;  /* 0x0000000003037221 */ /* 0x000fca0000000000 */
[----:B------:R-:W-:Y:S01]  /*03b0*/  STG.E desc[UR4][R4.64], R3 ;  /* 0x0000000304007986 */ /* 0x000fe2000c101904 */
[----:B------:R-:W-:Y:S05]  /*03c0*/  EXIT ;  /* 0x000000000000794d */ /* 0x000fea0003800000 */
        .weak           $__internal_2_$__cuda_sm20_sqrt_rn_f32_slowpath
        .type           $__internal_2_$__cuda_sm20_sqrt_rn_f32_slowpath,@function
        .size           $__internal_2_$__cuda_sm20_sqrt_rn_f32_slowpath,(.L_x_26 - $__internal_2_$__cuda_sm20_sqrt_rn_f32_slowpath)
$__internal_2_$__cuda_sm20_sqrt_rn_f32_slowpath:
        /* <DEDUP_REMOVED lines=19> */
.L_x_22:
[----:B------:R-:W-:Y:S01]  /*0500*/  HFMA2 R5, -RZ, RZ, 0, 0 ;  /* 0x00000000ff057431 */ /* 0x000fe200000001ff */
[----:B------:R-:W-:-:S04]  /*0510*/  MOV R4, R8 ;  /* 0x0000000800047202 */ /* 0x000fc80000000f00 */
[----:B------:R-:W-:Y:S05]  /*0520*/  RET.REL.NODEC R4 `(_Z15sqrt_log_kernelPKfS0_Pfi) ;  /* 0xfffffff804b47950 */ /* 0x000fea0003c3ffff */
.L_x_23:
        /* <DEDUP_REMOVED lines=13> */
.L_x_26:


//--------------------- .nv.shared._Z22sqrt_log_float4_kernelPK6float4S1_PS_i --------------------------
	.section	.nv.shared._Z22sqrt_log_float4_kernelPK6float4S1_PS_i,"aw",@nobits
	.sectionflags	@""
	.align	16
	.zero		1024


//--------------------- .nv.shared.reserved.0     --------------------------
	.section	.nv.shared.reserved.0,"aw",@nobits
	.weak		__nv_reservedSMEM_offset_0_alias
	.size		__nv_reservedSMEM_offset_0_alias, 0, 64
	.other		__nv_reservedSMEM_offset_0_alias,@"STO_CUDA_RESERVED_SHARED STV_DEFAULT"
__nv_reservedSMEM_offset_0_alias:
	.zero		0
	.zero		64


//--------------------- .nv.shared._Z22sqrt_log_shared_kernelPKfS0_Pfi --------------------------
	.section	.nv.shared._Z22sqrt_log_shared_kernelPKfS0_Pfi,"aw",@nobits
	.sectionflags	@""
	.align	16
	.zero		1024


//--------------------- .nv.shared._Z15sqrt_log_kernelPKfS0_Pfi --------------------------
	.section	.nv.shared._Z15sqrt_log_kernelPKfS0_Pfi,"aw",@nobits
	.sectionflags	@""
	.align	16
	.zero		1024


//--------------------- .nv.constant0._Z22sqrt_log_float4_kernelPK6float4S1_PS_i --------------------------
	.section	.nv.constant0._Z22sqrt_log_float4_kernelPK6float4S1_PS_i,"a",@progbits
	.sectionflags	@""
	.align	4
.nv.constant0._Z22sqrt_log_float4_kernelPK6float4S1_PS_i:
	.zero		924


//--------------------- .nv.constant0._Z22sqrt_log_shared_kernelPKfS0_Pfi --------------------------
	.section	.nv.constant0._Z22sqrt_log_shared_kernelPKfS0_Pfi,"a",@progbits
	.sectionflags	@""
	.align	4
.nv.constant0._Z22sqrt_log_shared_kernelPKfS0_Pfi:
	.zero		924


//--------------------- .nv.constant0._Z15sqrt_log_kernelPKfS0_Pfi --------------------------
	.section	.nv.constant0._Z15sqrt_log_kernelPKfS0_Pfi,"a",@progbits
	.sectionflags	@""
	.align	4
.nv.constant0._Z15sqrt_log_kernelPKfS0_Pfi:
	.zero		924


//--------------------- SYMBOLS --------------------------

	.type		.nv.reservedSmem.offset0,@object
	.size		.nv.reservedSmem.offset0,0x4
	.type		.nv.reservedSmem.cap,@object
	.size		.nv.reservedSmem.cap,0x4
